//
// Generated by NVIDIA NVVM Compiler
//
// Compiler Build ID: CL-36424714
// Cuda compilation tools, release 13.0, V13.0.88
// Based on NVVM 20.0.0
//

.version 9.0
.target sm_100
.address_size 64

	// .globl	_Z3addPfS_S_i

.visible .entry _Z3addPfS_S_i(
	.param .u64 .ptr .align 1 _Z3addPfS_S_i_param_0,
	.param .u64 .ptr .align 1 _Z3addPfS_S_i_param_1,
	.param .u64 .ptr .align 1 _Z3addPfS_S_i_param_2,
	.param .u32 _Z3addPfS_S_i_param_3
)
{
	.reg .pred 	%p<3>;
	.reg .b32 	%r<11>;
	.reg .b32 	%f<4>;
	.reg .b64 	%rd<11>;

	ld.param.u64 	%rd4, [_Z3addPfS_S_i_param_0];
	ld.param.u64 	%rd5, [_Z3addPfS_S_i_param_1];
	ld.param.u64 	%rd6, [_Z3addPfS_S_i_param_2];
	ld.param.u32 	%r6, [_Z3addPfS_S_i_param_3];
	mov.u32 	%r7, %tid.x;
	mov.u32 	%r1, %ntid.x;
	mov.u32 	%r8, %ctaid.x;
	mad.lo.s32 	%r10, %r1, %r8, %r7;
	setp.ge.s32 	%p1, %r10, %r6;
	@%p1 bra 	$L__BB0_3;
	mov.u32 	%r9, %nctaid.x;
	mul.lo.s32 	%r3, %r1, %r9;
	cvta.to.global.u64 	%rd1, %rd4;
	cvta.to.global.u64 	%rd2, %rd5;
	cvta.to.global.u64 	%rd3, %rd6;
$L__BB0_2:
	mul.wide.s32 	%rd7, %r10, 4;
	add.s64 	%rd8, %rd1, %rd7;
	ld.global.f32 	%f1, [%rd8];
	add.s64 	%rd9, %rd2, %rd7;
	ld.global.f32 	%f2, [%rd9];
	add.f32 	%f3, %f1, %f2;
	add.s64 	%rd10, %rd3, %rd7;
	st.global.f32 	[%rd10], %f3;
	add.s32 	%r10, %r10, %r3;
	setp.lt.s32 	%p2, %r10, %r6;
	@%p2 bra 	$L__BB0_2;
$L__BB0_3:
	ret;

}


// ===== COMPILED SASS (sm_100) =====

	.target	sm_100

	.elftype	@"ET_EXEC"


//--------------------- .note.nv.tkinfo           --------------------------
	.section	.note.nv.tkinfo,"",@"SHT_NOTE"
	.sectionflags	@"SHF_NOTE_NV_TKINFO"
	.tkinfo
        /*0018*/ 	.word	0x00000002
        /*0030*/ 	.string	""
        /*0030*/ 	.string	"ptxas"
        /*0030*/ 	.string	"Cuda compilation tools, release 13.0, V13.0.88"
        /*0030*/ 	.string	"Build cuda_13.0.r13.0/compiler.36424714_0"
        /*0030*/ 	.string	"-arch sm_100 -m 64 "



//--------------------- .note.nv.cuinfo           --------------------------
	.section	.note.nv.cuinfo,"",@"SHT_NOTE"
	.sectionflags	@"SHF_NOTE_NV_CUINFO"
        /*0018*/ 	.short	0x0002
        /*001a*/ 	.short	0x0064
        /*001c*/ 	.short	0x0082
	.zero		2


//--------------------- .nv.info                  --------------------------
	.section	.nv.info,"",@"SHT_CUDA_INFO"
	.align	4


	//----- nvinfo : EIATTR_REGCOUNT
	.align		4
        /*0000*/ 	.byte	0x04, 0x2f
        /*0002*/ 	.short	(.L_1 - .L_0)
	.align		4
.L_0:
        /*0004*/ 	.word	index@(_Z3addPfS_S_i)
        /*0008*/ 	.word	0x00000012


	//----- nvinfo : EIATTR_FRAME_SIZE
	.align		4
.L_1:
        /*000c*/ 	.byte	0x04, 0x11
        /*000e*/ 	.short	(.L_3 - .L_2)
	.align		4
.L_2:
        /*0010*/ 	.word	index@(_Z3addPfS_S_i)
        /*0014*/ 	.word	0x00000000


	//----- nvinfo : EIATTR_MIN_STACK_SIZE
	.align		4
.L_3:
        /*0018*/ 	.byte	0x04, 0x12
        /*001a*/ 	.short	(.L_5 - .L_4)
	.align		4
.L_4:
        /*001c*/ 	.word	index@(_Z3addPfS_S_i)
        /*0020*/ 	.word	0x00000000
.L_5:


//--------------------- .nv.compat                --------------------------
	.section	.nv.compat,"",@"SHT_CUDA_COMPAT_INFO"
	.align	4
        /*0000*/ 	.byte	0x02, 0x09, 0x00, 0x00, 0x02, 0x02, 0x01, 0x00, 0x02, 0x05, 0x05, 0x00, 0x03, 0x07, 0x01, 0x01
        /*0010*/ 	.byte	0x02, 0x03, 0x00, 0x00, 0x02, 0x06, 0x01, 0x00, 0x04, 0x0b, 0x08, 0x00, 0x09, 0x00, 0x00, 0x00
        /*0020*/ 	.byte	0x00, 0x00, 0x00, 0x00


//--------------------- .nv.info._Z3addPfS_S_i    --------------------------
	.section	.nv.info._Z3addPfS_S_i,"",@"SHT_CUDA_INFO"
	.sectionflags	@""
	.align	4


	//----- nvinfo : EIATTR_CUDA_API_VERSION
	.align		4
        /*0000*/ 	.byte	0x04, 0x37
        /*0002*/ 	.short	(.L_7 - .L_6)
.L_6:
        /*0004*/ 	.word	0x00000082


	//----- nvinfo : EIATTR_KPARAM_INFO
	.align		4
.L_7:
        /*0008*/ 	.byte	0x04, 0x17
        /*000a*/ 	.short	(.L_9 - .L_8)
.L_8:
        /*000c*/ 	.word	0x00000000
        /*0010*/ 	.short	0x0003
        /*0012*/ 	.short	0x0018
        /*0014*/ 	.byte	0x00, 0xf0, 0x11, 0x00


	//----- nvinfo : EIATTR_KPARAM_INFO
	.align		4
.L_9:
        /*0018*/ 	.byte	0x04, 0x17
        /*001a*/ 	.short	(.L_11 - .L_10)
.L_10:
        /*001c*/ 	.word	0x00000000
        /*0020*/ 	.short	0x0002
        /*0022*/ 	.short	0x0010
        /*0024*/ 	.byte	0x00, 0xf5, 0x21, 0x00


	//----- nvinfo : EIATTR_KPARAM_INFO
	.align		4
.L_11:
        /*0028*/ 	.byte	0x04, 0x17
        /*002a*/ 	.short	(.L_13 - .L_12)
.L_12:
        /*002c*/ 	.word	0x00000000
        /*0030*/ 	.short	0x0001
        /*0032*/ 	.short	0x0008
        /*0034*/ 	.byte	0x00, 0xf5, 0x21, 0x00


	//----- nvinfo : EIATTR_KPARAM_INFO
	.align		4
.L_13:
        /*0038*/ 	.byte	0x04, 0x17
        /*003a*/ 	.short	(.L_15 - .L_14)
.L_14:
        /*003c*/ 	.word	0x00000000
        /*0040*/ 	.short	0x0000
        /*0042*/ 	.short	0x0000
        /*0044*/ 	.byte	0x00, 0xf5, 0x21, 0x00


	//----- nvinfo : EIATTR_SPARSE_MMA_MASK
	.align		4
.L_15:
        /*0048*/ 	.byte	0x03, 0x50
        /*004a*/ 	.short	0x0000


	//----- nvinfo : EIATTR_MAXREG_COUNT
	.align		4
        /*004c*/ 	.byte	0x03, 0x1b
        /*004e*/ 	.short	0x00ff


	//----- nvinfo : EIATTR_MERCURY_ISA_VERSION
	.align		4
        /*0050*/ 	.byte	0x03, 0x5f
        /*0052*/ 	.short	0x0101


	//----- nvinfo : EIATTR_VRC_CTA_INIT_COUNT
	.align		4
        /*0054*/ 	.byte	0x02, 0x4a
	.zero		1
	.zero		1


	//----- nvinfo : EIATTR_EXIT_INSTR_OFFSETS
	.align		4
        /*0058*/ 	.byte	0x04, 0x1c
        /*005a*/ 	.short	(.L_17 - .L_16)


	//   ....[0]....
.L_16:
        /*005c*/ 	.word	0x00000070


	//   ....[1]....
        /*0060*/ 	.word	0x00000180


	//----- nvinfo : EIATTR_CRS_STACK_SIZE
	.align		4
.L_17:
        /*0064*/ 	.byte	0x04, 0x1e
        /*0066*/ 	.short	(.L_19 - .L_18)
.L_18:
        /*0068*/ 	.word	0x00000000


	//----- nvinfo : EIATTR_CBANK_PARAM_SIZE
	.align		4
.L_19:
        /*006c*/ 	.byte	0x03, 0x19
        /*006e*/ 	.short	0x001c


	//----- nvinfo : EIATTR_PARAM_CBANK
	.align		4
        /*0070*/ 	.byte	0x04, 0x0a
        /*0072*/ 	.short	(.L_21 - .L_20)
	.align		4
.L_20:
        /*0074*/ 	.word	index@(.nv.constant0._Z3addPfS_S_i)
        /*0078*/ 	.short	0x0380
        /*007a*/ 	.short	0x001c


	//----- nvinfo : EIATTR_SW_WAR
	.align		4
.L_21:
        /*007c*/ 	.byte	0x04, 0x36
        /*007e*/ 	.short	(.L_23 - .L_22)
.L_22:
        /*0080*/ 	.word	0x00000008
.L_23:


//--------------------- .nv.callgraph             --------------------------
	.section	.nv.callgraph,"",@"SHT_CUDA_CALLGRAPH"
	.align	4
	.sectionentsize	8
	.align		4
        /*0000*/ 	.word	0x00000000
	.align		4
        /*0004*/ 	.word	0xffffffff
	.align		4
        /*0008*/ 	.word	0x00000000
	.align		4
        /*000c*/ 	.word	0xfffffffe
	.align		4
        /*0010*/ 	.word	0x00000000
	.align		4
        /*0014*/ 	.word	0xfffffffd
	.align		4
        /*0018*/ 	.word	0x00000000
	.align		4
        /*001c*/ 	.word	0xfffffffc


//--------------------- .text._Z3addPfS_S_i       --------------------------
	.section	.text._Z3addPfS_S_i,"ax",@progbits
	.align	128
        .global         _Z3addPfS_S_i
        .type           _Z3addPfS_S_i,@function
        .size           _Z3addPfS_S_i,(.L_x_2 - _Z3addPfS_S_i)
        .other          _Z3addPfS_S_i,@"STO_CUDA_ENTRY STV_DEFAULT"
_Z3addPfS_S_i:
.text._Z3addPfS_S_i:
[----:B------:R-:W-:Y:S01]  /*0000*/  LDC R1, c[0x0][0x37c] ;  /* 0x0000df00ff017b82 */ /* 0x000fe20000000800 */
[----:B------:R-:W0:Y:S01]  /*0010*/  S2R R0, SR_TID.X ;  /* 0x0000000000007919 */ /* 0x000e220000002100 */
[----:B------:R-:W0:Y:S01]  /*0020*/  LDCU UR4, c[0x0][0x360] ;  /* 0x00006c00ff0477ac */ /* 0x000e220008000800 */
[----:B------:R-:W0:Y:S01]  /*0030*/  S2R R3, SR_CTAID.X ;  /* 0x0000000000037919 */ /* 0x000e220000002500 */
[----:B------:R-:W1:Y:S01]  /*0040*/  LDCU UR8, c[0x0][0x398] ;  /* 0x00007300ff0877ac */ /* 0x000e620008000800 */
[----:B0-----:R-:W-:-:S05]  /*0050*/  IMAD R0, R3, UR4, R0 ;  /* 0x0000000403007c24 */ /* 0x001fca000f8e0200 */
[----:B-1----:R-:W-:-:S13]  /*0060*/  ISETP.GE.AND P0, PT, R0, UR8, PT ;  /* 0x0000000800007c0c */ /* 0x002fda000bf06270 */
[----:B------:R-:W-:Y:S05]  /*0070*/  @P0 EXIT ;  /* 0x000000000000094d */ /* 0x000fea0003800000 */
[----:B------:R-:W0:Y:S01]  /*0080*/  LDC.64 R12, c[0x0][0x390] ;  /* 0x0000e400ff0c7b82 */ /* 0x000e220000000a00 */
[----:B------:R-:W1:Y:S01]  /*0090*/  LDCU UR5, c[0x0][0x370] ;  /* 0x00006e00ff0577ac */ /* 0x000e620008000800 */
[----:B------:R-:W2:Y:S06]  /*00a0*/  LDCU.64 UR6, c[0x0][0x358] ;  /* 0x00006b00ff0677ac */ /* 0x000eac0008000a00 */
[----:B------:R-:W3:Y:S08]  /*00b0*/  LDC.64 R8, c[0x0][0x380] ;  /* 0x0000e000ff087b82 */ /* 0x000ef00000000a00 */
[----:B------:R-:W4:Y:S01]  /*00c0*/  LDC.64 R10, c[0x0][0x388] ;  /* 0x0000e200ff0a7b82 */ /* 0x000f220000000a00 */
[----:B-1----:R-:W-:-:S12]  /*00d0*/  UIMAD UR4, UR4, UR5, URZ ;  /* 0x00000005040472a4 */ /* 0x002fd8000f8e02ff */
.L_x_0:
[----:B---3--:R-:W-:-:S04]  /*00e0*/  IMAD.WIDE R2, R0, 0x4, R8 ;  /* 0x0000000400027825 */ /* 0x008fc800078e0208 */
[C---:B----4-:R-:W-:Y:S02]  /*00f0*/  IMAD.WIDE R4, R0.reuse, 0x4, R10 ;  /* 0x0000000400047825 */ /* 0x050fe400078e020a */
[----:B--2---:R-:W2:Y:S04]  /*0100*/  LDG.E R2, desc[UR6][R2.64] ;  /* 0x0000000602027981 */ /* 0x004ea8000c1e1900 */
[----:B------:R-:W2:Y:S01]  /*0110*/  LDG.E R5, desc[UR6][R4.64] ;  /* 0x0000000604057981 */ /* 0x000ea2000c1e1900 */
[C---:B01----:R-:W-:Y:S01]  /*0120*/  IMAD.WIDE R6, R0.reuse, 0x4, R12 ;  /* 0x0000000400067825 */ /* 0x043fe200078e020c */
[----:B------:R-:W-:-:S04]  /*0130*/  IADD3 R0, PT, PT, R0, UR4, RZ ;  /* 0x0000000400007c10 */ /* 0x000fc8000fffe0ff */
[----:B------:R-:W-:Y:S01]  /*0140*/  ISETP.GE.AND P0, PT, R0, UR8, PT ;  /* 0x0000000800007c0c */ /* 0x000fe2000bf06270 */
[----:B--2---:R-:W-:-:S05]  /*0150*/  FADD R15, R2, R5 ;  /* 0x00000005020f7221 */ /* 0x004fca0000000000 */
[----:B------:R1:W-:Y:S07]  /*0160*/  STG.E desc[UR6][R6.64], R15 ;  /* 0x0000000f06007986 */ /* 0x0003ee000c101906 */
[----:B------:R-:W-:Y:S05]  /*0170*/  @!P0 BRA `(.L_x_0) ;  /* 0xfffffffc00d88947 */ /* 0x000fea000383ffff */
[----:B------:R-:W-:Y:S05]  /*0180*/  EXIT ;  /* 0x000000000000794d */ /* 0x000fea0003800000 */
.L_x_1:
[----:B------:R-:W-:-:S00]  /*0190*/  BRA `(.L_x_1) ;  /* 0xfffffffc00fc7947 */ /* 0x000fc0000383ffff */
[----:B------:R-:W-:-:S00]  /*01a0*/  NOP ;  /* 0x0000000000007918 */ /* 0x000fc00000000000 */
        /* <DEDUP_REMOVED lines=13> */
.L_x_2:


//--------------------- .nv.shared.reserved.0     --------------------------
	.section	.nv.shared.reserved.0,"aw",@nobits
	.weak		__nv_reservedSMEM_offset_0_alias
	.size		__nv_reservedSMEM_offset_0_alias, 0, 64
	.other		__nv_reservedSMEM_offset_0_alias,@"STO_CUDA_RESERVED_SHARED STV_DEFAULT"
__nv_reservedSMEM_offset_0_alias:
	.zero		0
	.zero		64


//--------------------- .nv.constant0._Z3addPfS_S_i --------------------------
	.section	.nv.constant0._Z3addPfS_S_i,"a",@progbits
	.sectionflags	@""
	.align	4
.nv.constant0._Z3addPfS_S_i:
	.zero		924


//--------------------- SYMBOLS --------------------------

	.type		.nv.reservedSmem.offset0,@object
	.size		.nv.reservedSmem.offset0,0x4
